//
// Generated by NVIDIA NVVM Compiler
//
// Compiler Build ID: CL-36424714
// Cuda compilation tools, release 13.0, V13.0.88
// Based on NVVM 20.0.0
//

.version 9.0
.target sm_100
.address_size 64

	// .globl	_Z5add10Pfi

.visible .entry _Z5add10Pfi(
	.param .u64 .ptr .align 1 _Z5add10Pfi_param_0,
	.param .u32 _Z5add10Pfi_param_1
)
{
	.reg .pred 	%p<2>;
	.reg .b32 	%r<18>;
	.reg .b32 	%f<3>;
	.reg .b64 	%rd<5>;

	ld.param.u64 	%rd1, [_Z5add10Pfi_param_0];
	ld.param.u32 	%r2, [_Z5add10Pfi_param_1];
	mov.u32 	%r3, %ntid.x;
	mov.u32 	%r4, %ntid.y;
	mov.u32 	%r5, %ntid.z;
	mov.u32 	%r6, %tid.x;
	mov.u32 	%r7, %tid.y;
	mov.u32 	%r8, %tid.z;
	mov.u32 	%r9, %ctaid.x;
	mov.u32 	%r10, %nctaid.x;
	mov.u32 	%r11, %ctaid.y;
	mov.u32 	%r12, %nctaid.y;
	mov.u32 	%r13, %ctaid.z;
	mad.lo.s32 	%r14, %r13, %r12, %r11;
	mad.lo.s32 	%r15, %r14, %r10, %r9;
	mad.lo.s32 	%r16, %r15, %r5, %r8;
	mad.lo.s32 	%r17, %r16, %r4, %r7;
	mad.lo.s32 	%r1, %r17, %r3, %r6;
	setp.ge.s32 	%p1, %r1, %r2;
	@%p1 bra 	$L__BB0_2;
	cvta.to.global.u64 	%rd2, %rd1;
	mul.wide.s32 	%rd3, %r1, 4;
	add.s64 	%rd4, %rd2, %rd3;
	ld.global.f32 	%f1, [%rd4];
	add.f32 	%f2, %f1, 0f41300000;
	st.global.f32 	[%rd4], %f2;
$L__BB0_2:
	ret;

}


// ===== COMPILED SASS (sm_100) =====

	.target	sm_100

	.elftype	@"ET_EXEC"


//--------------------- .note.nv.tkinfo           --------------------------
	.section	.note.nv.tkinfo,"",@"SHT_NOTE"
	.sectionflags	@"SHF_NOTE_NV_TKINFO"
	.tkinfo
        /*0018*/ 	.word	0x00000002
        /*0030*/ 	.string	""
        /*0030*/ 	.string	"ptxas"
        /*0030*/ 	.string	"Cuda compilation tools, release 13.0, V13.0.88"
        /*0030*/ 	.string	"Build cuda_13.0.r13.0/compiler.36424714_0"
        /*0030*/ 	.string	"-arch sm_100 -m 64 "



//--------------------- .note.nv.cuinfo           --------------------------
	.section	.note.nv.cuinfo,"",@"SHT_NOTE"
	.sectionflags	@"SHF_NOTE_NV_CUINFO"
        /*0018*/ 	.short	0x0002
        /*001a*/ 	.short	0x0064
        /*001c*/ 	.short	0x0082
	.zero		2


//--------------------- .nv.info                  --------------------------
	.section	.nv.info,"",@"SHT_CUDA_INFO"
	.align	4


	//----- nvinfo : EIATTR_REGCOUNT
	.align		4
        /*0000*/ 	.byte	0x04, 0x2f
        /*0002*/ 	.short	(.L_1 - .L_0)
	.align		4
.L_0:
        /*0004*/ 	.word	index@(_Z5add10Pfi)
        /*0008*/ 	.word	0x0000000e


	//----- nvinfo : EIATTR_FRAME_SIZE
	.align		4
.L_1:
        /*000c*/ 	.byte	0x04, 0x11
        /*000e*/ 	.short	(.L_3 - .L_2)
	.align		4
.L_2:
        /*0010*/ 	.word	index@(_Z5add10Pfi)
        /*0014*/ 	.word	0x00000000


	//----- nvinfo : EIATTR_MIN_STACK_SIZE
	.align		4
.L_3:
        /*0018*/ 	.byte	0x04, 0x12
        /*001a*/ 	.short	(.L_5 - .L_4)
	.align		4
.L_4:
        /*001c*/ 	.word	index@(_Z5add10Pfi)
        /*0020*/ 	.word	0x00000000
.L_5:


//--------------------- .nv.compat                --------------------------
	.section	.nv.compat,"",@"SHT_CUDA_COMPAT_INFO"
	.align	4
        /*0000*/ 	.byte	0x02, 0x09, 0x00, 0x00, 0x02, 0x02, 0x01, 0x00, 0x02, 0x05, 0x05, 0x00, 0x03, 0x07, 0x01, 0x01
        /*0010*/ 	.byte	0x02, 0x03, 0x00, 0x00, 0x02, 0x06, 0x01, 0x00, 0x04, 0x0b, 0x08, 0x00, 0x09, 0x00, 0x00, 0x00
        /*0020*/ 	.byte	0x00, 0x00, 0x00, 0x00


//--------------------- .nv.info._Z5add10Pfi      --------------------------
	.section	.nv.info._Z5add10Pfi,"",@"SHT_CUDA_INFO"
	.sectionflags	@""
	.align	4


	//----- nvinfo : EIATTR_CUDA_API_VERSION
	.align		4
        /*0000*/ 	.byte	0x04, 0x37
        /*0002*/ 	.short	(.L_7 - .L_6)
.L_6:
        /*0004*/ 	.word	0x00000082


	//----- nvinfo : EIATTR_KPARAM_INFO
	.align		4
.L_7:
        /*0008*/ 	.byte	0x04, 0x17
        /*000a*/ 	.short	(.L_9 - .L_8)
.L_8:
        /*000c*/ 	.word	0x00000000
        /*0010*/ 	.short	0x0001
        /*0012*/ 	.short	0x0008
        /*0014*/ 	.byte	0x00, 0xf0, 0x11, 0x00


	//----- nvinfo : EIATTR_KPARAM_INFO
	.align		4
.L_9:
        /*0018*/ 	.byte	0x04, 0x17
        /*001a*/ 	.short	(.L_11 - .L_10)
.L_10:
        /*001c*/ 	.word	0x00000000
        /*0020*/ 	.short	0x0000
        /*0022*/ 	.short	0x0000
        /*0024*/ 	.byte	0x00, 0xf5, 0x21, 0x00


	//----- nvinfo : EIATTR_SPARSE_MMA_MASK
	.align		4
.L_11:
        /*0028*/ 	.byte	0x03, 0x50
        /*002a*/ 	.short	0x0000


	//----- nvinfo : EIATTR_MAXREG_COUNT
	.align		4
        /*002c*/ 	.byte	0x03, 0x1b
        /*002e*/ 	.short	0x00ff


	//----- nvinfo : EIATTR_MERCURY_ISA_VERSION
	.align		4
        /*0030*/ 	.byte	0x03, 0x5f
        /*0032*/ 	.short	0x0101


	//----- nvinfo : EIATTR_VRC_CTA_INIT_COUNT
	.align		4
        /*0034*/ 	.byte	0x02, 0x4a
	.zero		1
	.zero		1


	//----- nvinfo : EIATTR_EXIT_INSTR_OFFSETS
	.align		4
        /*0038*/ 	.byte	0x04, 0x1c
        /*003a*/ 	.short	(.L_13 - .L_12)


	//   ....[0]....
.L_12:
        /*003c*/ 	.word	0x00000130


	//   ....[1]....
        /*0040*/ 	.word	0x000001a0


	//----- nvinfo : EIATTR_CBANK_PARAM_SIZE
	.align		4
.L_13:
        /*0044*/ 	.byte	0x03, 0x19
        /*0046*/ 	.short	0x000c


	//----- nvinfo : EIATTR_PARAM_CBANK
	.align		4
        /*0048*/ 	.byte	0x04, 0x0a
        /*004a*/ 	.short	(.L_15 - .L_14)
	.align		4
.L_14:
        /*004c*/ 	.word	index@(.nv.constant0._Z5add10Pfi)
        /*0050*/ 	.short	0x0380
        /*0052*/ 	.short	0x000c


	//----- nvinfo : EIATTR_SW_WAR
	.align		4
.L_15:
        /*0054*/ 	.byte	0x04, 0x36
        /*0056*/ 	.short	(.L_17 - .L_16)
.L_16:
        /*0058*/ 	.word	0x00000008
.L_17:


//--------------------- .nv.callgraph             --------------------------
	.section	.nv.callgraph,"",@"SHT_CUDA_CALLGRAPH"
	.align	4
	.sectionentsize	8
	.align		4
        /*0000*/ 	.word	0x00000000
	.align		4
        /*0004*/ 	.word	0xffffffff
	.align		4
        /*0008*/ 	.word	0x00000000
	.align		4
        /*000c*/ 	.word	0xfffffffe
	.align		4
        /*0010*/ 	.word	0x00000000
	.align		4
        /*0014*/ 	.word	0xfffffffd
	.align		4
        /*0018*/ 	.word	0x00000000
	.align		4
        /*001c*/ 	.word	0xfffffffc


//--------------------- .text._Z5add10Pfi         --------------------------
	.section	.text._Z5add10Pfi,"ax",@progbits
	.align	128
        .global         _Z5add10Pfi
        .type           _Z5add10Pfi,@function
        .size           _Z5add10Pfi,(.L_x_1 - _Z5add10Pfi)
        .other          _Z5add10Pfi,@"STO_CUDA_ENTRY STV_DEFAULT"
_Z5add10Pfi:
.text._Z5add10Pfi:
[----:B------:R-:W-:Y:S01]  /*0000*/  LDC R1, c[0x0][0x37c] ;  /* 0x0000df00ff017b82 */ /* 0x000fe20000000800 */
[----:B------:R-:W0:Y:S01]  /*0010*/  S2R R0, SR_CTAID.Y ;  /* 0x0000000000007919 */ /* 0x000e220000002600 */
[----:B------:R-:W1:Y:S06]  /*0020*/  LDCU UR4, c[0x0][0x360] ;  /* 0x00006c00ff0477ac */ /* 0x000e6c0008000800 */
[----:B------:R-:W2:Y:S01]  /*0030*/  S2UR UR7, SR_CTAID.X ;  /* 0x00000000000779c3 */ /* 0x000ea20000002500 */
[----:B------:R-:W0:Y:S01]  /*0040*/  S2R R2, SR_CTAID.Z ;  /* 0x0000000000027919 */ /* 0x000e220000002700 */
[----:B------:R-:W3:Y:S01]  /*0050*/  LDCU UR5, c[0x0][0x364] ;  /* 0x00006c80ff0577ac */ /* 0x000ee20008000800 */
[----:B------:R-:W4:Y:S01]  /*0060*/  S2R R7, SR_TID.Z ;  /* 0x0000000000077919 */ /* 0x000f220000002300 */
[----:B------:R-:W4:Y:S04]  /*0070*/  LDCU UR6, c[0x0][0x368] ;  /* 0x00006d00ff0677ac */ /* 0x000f280008000800 */
[----:B------:R-:W2:Y:S01]  /*0080*/  LDC R9, c[0x0][0x370] ;  /* 0x0000dc00ff097b82 */ /* 0x000ea20000000800 */
[----:B------:R-:W3:Y:S01]  /*0090*/  S2R R3, SR_TID.Y ;  /* 0x0000000000037919 */ /* 0x000ee20000002200 */
[----:B------:R-:W5:Y:S01]  /*00a0*/  LDCU UR8, c[0x0][0x388] ;  /* 0x00007100ff0877ac */ /* 0x000f620008000800 */
[----:B------:R-:W1:Y:S05]  /*00b0*/  S2R R5, SR_TID.X ;  /* 0x0000000000057919 */ /* 0x000e6a0000002100 */
[----:B------:R-:W0:Y:S02]  /*00c0*/  LDC R11, c[0x0][0x374] ;  /* 0x0000dd00ff0b7b82 */ /* 0x000e240000000800 */
[----:B0-----:R-:W-:-:S04]  /*00d0*/  IMAD R0, R11, R2, R0 ;  /* 0x000000020b007224 */ /* 0x001fc800078e0200 */
[----:B--2---:R-:W-:-:S04]  /*00e0*/  IMAD R0, R0, R9, UR7 ;  /* 0x0000000700007e24 */ /* 0x004fc8000f8e0209 */
[----:B----4-:R-:W-:-:S04]  /*00f0*/  IMAD R0, R0, UR6, R7 ;  /* 0x0000000600007c24 */ /* 0x010fc8000f8e0207 */
[----:B---3--:R-:W-:-:S04]  /*0100*/  IMAD R0, R0, UR5, R3 ;  /* 0x0000000500007c24 */ /* 0x008fc8000f8e0203 */
[----:B-1----:R-:W-:-:S05]  /*0110*/  IMAD R5, R0, UR4, R5 ;  /* 0x0000000400057c24 */ /* 0x002fca000f8e0205 */
[----:B-----5:R-:W-:-:S13]  /*0120*/  ISETP.GE.AND P0, PT, R5, UR8, PT ;  /* 0x0000000805007c0c */ /* 0x020fda000bf06270 */
[----:B------:R-:W-:Y:S05]  /*0130*/  @P0 EXIT ;  /* 0x000000000000094d */ /* 0x000fea0003800000 */
[----:B------:R-:W0:Y:S01]  /*0140*/  LDC.64 R2, c[0x0][0x380] ;  /* 0x0000e000ff027b82 */ /* 0x000e220000000a00 */
[----:B------:R-:W1:Y:S01]  /*0150*/  LDCU.64 UR4, c[0x0][0x358] ;  /* 0x00006b00ff0477ac */ /* 0x000e620008000a00 */
[----:B0-----:R-:W-:-:S05]  /*0160*/  IMAD.WIDE R2, R5, 0x4, R2 ;  /* 0x0000000405027825 */ /* 0x001fca00078e0202 */
[----:B-1----:R-:W2:Y:S02]  /*0170*/  LDG.E R0, desc[UR4][R2.64] ;  /* 0x0000000402007981 */ /* 0x002ea4000c1e1900 */
[----:B--2---:R-:W-:-:S05]  /*0180*/  FADD R5, R0, 11 ;  /* 0x4130000000057421 */ /* 0x004fca0000000000 */
[----:B------:R-:W-:Y:S01]  /*0190*/  STG.E desc[UR4][R2.64], R5 ;  /* 0x0000000502007986 */ /* 0x000fe2000c101904 */
[----:B------:R-:W-:Y:S05]  /*01a0*/  EXIT ;  /* 0x000000000000794d */ /* 0x000fea0003800000 */
.L_x_0:
[----:B------:R-:W-:-:S00]  /*01b0*/  BRA `(.L_x_0) ;  /* 0xfffffffc00fc7947 */ /* 0x000fc0000383ffff */
[----:B------:R-:W-:-:S00]  /*01c0*/  NOP ;  /* 0x0000000000007918 */ /* 0x000fc00000000000 */
        /* <DEDUP_REMOVED lines=11> */
.L_x_1:


//--------------------- .nv.shared.reserved.0     --------------------------
	.section	.nv.shared.reserved.0,"aw",@nobits
	.weak		__nv_reservedSMEM_offset_0_alias
	.size		__nv_reservedSMEM_offset_0_alias, 0, 64
	.other		__nv_reservedSMEM_offset_0_alias,@"STO_CUDA_RESERVED_SHARED STV_DEFAULT"
__nv_reservedSMEM_offset_0_alias:
	.zero		0
	.zero		64


//--------------------- .nv.constant0._Z5add10Pfi --------------------------
	.section	.nv.constant0._Z5add10Pfi,"a",@progbits
	.sectionflags	@""
	.align	4
.nv.constant0._Z5add10Pfi:
	.zero		908


//--------------------- SYMBOLS --------------------------

	.type		.nv.reservedSmem.offset0,@object
	.size		.nv.reservedSmem.offset0,0x4
